	.headerflags	@"EF_CUDA_TEXMODE_UNIFIED EF_CUDA_64BIT_ADDRESS EF_CUDA_SM89 EF_CUDA_VIRTUAL_SM(EF_CUDA_SM89)"
	.elftype	@"ET_EXEC"


//--------------------- .nv.info                  --------------------------
	.section	.nv.info,"",@"SHT_CUDA_INFO"
	.align	4


	//----- nvinfo : EIATTR_REGCOUNT
	.align		4
        /*0000*/ 	.byte	0x04, 0x2f
        /*0002*/ 	.short	(.L_2 - .L_1)
	.align		4
.L_1:
        /*0004*/ 	.word	index@(triton__0d1d2d3d4d5d67de)
        /*0008*/ 	.word	0x0000001d


	//----- nvinfo : EIATTR_MAX_STACK_SIZE
	.align		4
.L_2:
        /*000c*/ 	.byte	0x04, 0x23
        /*000e*/ 	.short	(.L_4 - .L_3)
	.align		4
.L_3:
        /*0010*/ 	.word	index@(triton__0d1d2d3d4d5d67de)
        /*0014*/ 	.word	0x00000000


	//----- nvinfo : EIATTR_MIN_STACK_SIZE
	.align		4
.L_4:
        /*0018*/ 	.byte	0x04, 0x12
        /*001a*/ 	.short	(.L_6 - .L_5)
	.align		4
.L_5:
        /*001c*/ 	.word	index@(triton__0d1d2d3d4d5d67de)
        /*0020*/ 	.word	0x00000000


	//----- nvinfo : EIATTR_FRAME_SIZE
	.align		4
.L_6:
        /*0024*/ 	.byte	0x04, 0x11
        /*0026*/ 	.short	(.L_8 - .L_7)
	.align		4
.L_7:
        /*0028*/ 	.word	index@(triton__0d1d2d3d4d5d67de)
        /*002c*/ 	.word	0x00000000
.L_8:


//--------------------- .nv.info.triton__0d1d2d3d4d5d67de --------------------------
	.section	.nv.info.triton__0d1d2d3d4d5d67de,"",@"SHT_CUDA_INFO"
	.align	4


	//----- nvinfo : EIATTR_CUDA_API_VERSION
	.align		4
        /*0000*/ 	.byte	0x04, 0x37
        /*0002*/ 	.short	(.L_10 - .L_9)
.L_9:
        /*0004*/ 	.word	0x0000007b


	//----- nvinfo : EIATTR_PARAM_CBANK
	.align		4
.L_10:
        /*0008*/ 	.byte	0x04, 0x0a
        /*000a*/ 	.short	(.L_12 - .L_11)
	.align		4
.L_11:
        /*000c*/ 	.word	index@(.nv.constant0.triton__0d1d2d3d4d5d67de)
        /*0010*/ 	.short	0x0160
        /*0012*/ 	.short	0x0038


	//----- nvinfo : EIATTR_CBANK_PARAM_SIZE
	.align		4
.L_12:
        /*0014*/ 	.byte	0x03, 0x19
        /*0016*/ 	.short	0x0038


	//----- nvinfo : EIATTR_KPARAM_INFO
	.align		4
        /*0018*/ 	.byte	0x04, 0x17
        /*001a*/ 	.short	(.L_14 - .L_13)
.L_13:
        /*001c*/ 	.word	0x00000000
        /*0020*/ 	.short	0x0007
        /*0022*/ 	.short	0x0034
        /*0024*/ 	.byte	0x00, 0xf0, 0x11, 0x00


	//----- nvinfo : EIATTR_KPARAM_INFO
	.align		4
.L_14:
        /*0028*/ 	.byte	0x04, 0x17
        /*002a*/ 	.short	(.L_16 - .L_15)
.L_15:
        /*002c*/ 	.word	0x00000000
        /*0030*/ 	.short	0x0006
        /*0032*/ 	.short	0x0030
        /*0034*/ 	.byte	0x00, 0xf0, 0x11, 0x00


	//----- nvinfo : EIATTR_KPARAM_INFO
	.align		4
.L_16:
        /*0038*/ 	.byte	0x04, 0x17
        /*003a*/ 	.short	(.L_18 - .L_17)
.L_17:
        /*003c*/ 	.word	0x00000000
        /*0040*/ 	.short	0x0005
        /*0042*/ 	.short	0x0028
        /*0044*/ 	.byte	0x00, 0xf0, 0x21, 0x00


	//----- nvinfo : EIATTR_KPARAM_INFO
	.align		4
.L_18:
        /*0048*/ 	.byte	0x04, 0x17
        /*004a*/ 	.short	(.L_20 - .L_19)
.L_19:
        /*004c*/ 	.word	0x00000000
        /*0050*/ 	.short	0x0004
        /*0052*/ 	.short	0x0020
        /*0054*/ 	.byte	0x00, 0xf0, 0x21, 0x00


	//----- nvinfo : EIATTR_KPARAM_INFO
	.align		4
.L_20:
        /*0058*/ 	.byte	0x04, 0x17
        /*005a*/ 	.short	(.L_22 - .L_21)
.L_21:
        /*005c*/ 	.word	0x00000000
        /*0060*/ 	.short	0x0003
        /*0062*/ 	.short	0x0018
        /*0064*/ 	.byte	0x00, 0xf0, 0x21, 0x00


	//----- nvinfo : EIATTR_KPARAM_INFO
	.align		4
.L_22:
        /*0068*/ 	.byte	0x04, 0x17
        /*006a*/ 	.short	(.L_24 - .L_23)
.L_23:
        /*006c*/ 	.word	0x00000000
        /*0070*/ 	.short	0x0002
        /*0072*/ 	.short	0x0010
        /*0074*/ 	.byte	0x00, 0xf0, 0x21, 0x00


	//----- nvinfo : EIATTR_KPARAM_INFO
	.align		4
.L_24:
        /*0078*/ 	.byte	0x04, 0x17
        /*007a*/ 	.short	(.L_26 - .L_25)
.L_25:
        /*007c*/ 	.word	0x00000000
        /*0080*/ 	.short	0x0001
        /*0082*/ 	.short	0x0008
        /*0084*/ 	.byte	0x00, 0xf0, 0x21, 0x00


	//----- nvinfo : EIATTR_KPARAM_INFO
	.align		4
.L_26:
        /*0088*/ 	.byte	0x04, 0x17
        /*008a*/ 	.short	(.L_28 - .L_27)
.L_27:
        /*008c*/ 	.word	0x00000000
        /*0090*/ 	.short	0x0000
        /*0092*/ 	.short	0x0000
        /*0094*/ 	.byte	0x00, 0xf0, 0x21, 0x00


	//----- nvinfo : EIATTR_MAXREG_COUNT
	.align		4
.L_28:
        /*0098*/ 	.byte	0x03, 0x1b
        /*009a*/ 	.short	0x00ff


	//----- nvinfo : EIATTR_COOP_GROUP_MASK_REGIDS
	.align		4
        /*009c*/ 	.byte	0x04, 0x29
        /*009e*/ 	.short	(.L_30 - .L_29)


	//   ....[0]....
.L_29:
        /*00a0*/ 	.word	0xffffffff


	//   ....[1]....
        /*00a4*/ 	.word	0xffffffff


	//   ....[2]....
        /*00a8*/ 	.word	0xffffffff


	//   ....[3]....
        /*00ac*/ 	.word	0xffffffff


	//   ....[4]....
        /*00b0*/ 	.word	0xffffffff


	//   ....[5]....
        /*00b4*/ 	.word	0xffffffff


	//   ....[6]....
        /*00b8*/ 	.word	0xffffffff


	//   ....[7]....
        /*00bc*/ 	.word	0xffffffff


	//   ....[8]....
        /*00c0*/ 	.word	0xffffffff


	//   ....[9]....
        /*00c4*/ 	.word	0xffffffff


	//   ....[10]....
        /*00c8*/ 	.word	0xffffffff


	//   ....[11]....
        /*00cc*/ 	.word	0xffffffff


	//   ....[12]....
        /*00d0*/ 	.word	0xffffffff


	//   ....[13]....
        /*00d4*/ 	.word	0xffffffff


	//   ....[14]....
        /*00d8*/ 	.word	0xffffffff


	//   ....[15]....
        /*00dc*/ 	.word	0xffffffff


	//----- nvinfo : EIATTR_COOP_GROUP_INSTR_OFFSETS
	.align		4
.L_30:
        /*00e0*/ 	.byte	0x04, 0x28
        /*00e2*/ 	.short	(.L_32 - .L_31)


	//   ....[0]....
.L_31:
        /*00e4*/ 	.word	0x00000270


	//   ....[1]....
        /*00e8*/ 	.word	0x00000290


	//   ....[2]....
        /*00ec*/ 	.word	0x000002b0


	//   ....[3]....
        /*00f0*/ 	.word	0x000002f0


	//   ....[4]....
        /*00f4*/ 	.word	0x00000330


	//   ....[5]....
        /*00f8*/ 	.word	0x00000440


	//   ....[6]....
        /*00fc*/ 	.word	0x00000460


	//   ....[7]....
        /*0100*/ 	.word	0x00000490


	//   ....[8]....
        /*0104*/ 	.word	0x00000580


	//   ....[9]....
        /*0108*/ 	.word	0x000005a0


	//   ....[10]....
        /*010c*/ 	.word	0x000005c0


	//   ....[11]....
        /*0110*/ 	.word	0x000005e0


	//   ....[12]....
        /*0114*/ 	.word	0x00000600


	//   ....[13]....
        /*0118*/ 	.word	0x00000660


	//   ....[14]....
        /*011c*/ 	.word	0x00000680


	//   ....[15]....
        /*0120*/ 	.word	0x000006a0


	//----- nvinfo : EIATTR_EXIT_INSTR_OFFSETS
	.align		4
.L_32:
        /*0124*/ 	.byte	0x04, 0x1c
        /*0126*/ 	.short	(.L_34 - .L_33)


	//   ....[0]....
.L_33:
        /*0128*/ 	.word	0x00000940


	//   ....[1]....
        /*012c*/ 	.word	0x00000960


	//----- nvinfo : EIATTR_MAX_THREADS
	.align		4
.L_34:
        /*0130*/ 	.byte	0x04, 0x05
        /*0132*/ 	.short	(.L_36 - .L_35)
.L_35:
        /*0134*/ 	.word	0x00000100
        /*0138*/ 	.word	0x00000001
        /*013c*/ 	.word	0x00000001
.L_36:


//--------------------- .nv.rel.action            --------------------------
	.section	.nv.rel.action,"",@"SHT_CUDA_RELOCINFO"
	.align	8
	.sectionentsize	8
        /*0000*/ 	.byte	0x73, 0x00, 0x00, 0x00, 0x00, 0x00, 0x00, 0x00, 0x00, 0x00, 0x00, 0x11, 0x25, 0x00, 0x05, 0x36


//--------------------- .nv.constant0.triton__0d1d2d3d4d5d67de --------------------------
	.section	.nv.constant0.triton__0d1d2d3d4d5d67de,"a",@progbits
	.align	4
.nv.constant0.triton__0d1d2d3d4d5d67de:
	.zero		408


//--------------------- .text.triton__0d1d2d3d4d5d67de --------------------------
	.section	.text.triton__0d1d2d3d4d5d67de,"ax",@progbits
	.sectionflags	@"SHF_BARRIERS=1"
	.sectioninfo	@"SHI_REGISTERS=29"
	.align	128
        .global         triton__0d1d2d3d4d5d67de
        .type           triton__0d1d2d3d4d5d67de,@function
        .size           triton__0d1d2d3d4d5d67de,(.L_x_1 - triton__0d1d2d3d4d5d67de)
        .other          triton__0d1d2d3d4d5d67de,@"STO_CUDA_ENTRY STV_DEFAULT"
triton__0d1d2d3d4d5d67de:
.text.triton__0d1d2d3d4d5d67de:
[----:B------:R-:W-:-:S02]  /*0000*/  MOV R1, c[0x0][0x28] ;  /* 0x00000a0000017a02 */ /* 0x000fc40000000f00 */
[----:B------:R-:W0:Y:S01]  /*0010*/  S2R R0, SR_TID.X ;  /* 0x0000000000007919 */ /* 0x000e220000002100 */
[----:B------:R-:W-:Y:S01]  /*0020*/  MOV R9, 0x2 ;  /* 0x0000000200097802 */ /* 0x000fe20000000f00 */
[----:B------:R-:W-:Y:S01]  /*0030*/  CS2R R14, SRZ ;  /* 0x00000000000e7805 */ /* 0x000fe2000001ff00 */
[----:B------:R-:W-:Y:S01]  /*0040*/  CS2R R16, SRZ ;  /* 0x0000000000107805 */ /* 0x000fe2000001ff00 */
[----:B------:R-:W1:Y:S01]  /*0050*/  S2R R3, SR_CTAID.X ;  /* 0x0000000000037919 */ /* 0x000e620000002500 */
[----:B------:R-:W-:Y:S01]  /*0060*/  ULDC.64 UR4, c[0x0][0x118] ;  /* 0x0000460000047ab9 */ /* 0x000fe20000000a00 */
[----:B0-----:R-:W-:-:S04]  /*0070*/  SHF.L.U32 R12, R0, 0x2, RZ ;  /* 0x00000002000c7819 */ /* 0x001fc800000006ff */
[----:B------:R-:W-:-:S04]  /*0080*/  LOP3.LUT R12, R12, 0x3fc, RZ, 0xc0, !PT ;  /* 0x000003fc0c0c7812 */ /* 0x000fc800078ec0ff */
[C---:B------:R-:W-:Y:S01]  /*0090*/  ISETP.GE.U32.AND P2, PT, R12.reuse, 0x280, PT ;  /* 0x000002800c00780c */ /* 0x040fe20003f46070 */
[C---:B-1----:R-:W-:Y:S02]  /*00a0*/  IMAD R10, R3.reuse, 0x280, R12 ;  /* 0x00000280030a7824 */ /* 0x042fe400078e020c */
[----:B------:R-:W-:Y:S01]  /*00b0*/  IMAD.WIDE.U32 R6, R12, R9, c[0x0][0x168] ;  /* 0x00005a000c067625 */ /* 0x000fe200078e0009 */
[----:B------:R-:W-:-:S03]  /*00c0*/  ISETP.LT.AND P1, PT, R3, c[0x0][0x190], !P2 ;  /* 0x0000640003007a0c */ /* 0x000fc60005721270 */
[----:B------:R-:W-:-:S06]  /*00d0*/  IMAD.WIDE R4, R10, R9, c[0x0][0x160] ;  /* 0x000058000a047625 */ /* 0x000fcc00078e0209 */
[----:B------:R-:W2:Y:S04]  /*00e0*/  @!P2 LDG.E.EL.64 R16, [R6.64] ;  /* 0x000000040610a981 */ /* 0x000ea8000c2e1b00 */
[----:B------:R-:W3:Y:S01]  /*00f0*/  @P1 LDG.E.64 R14, [R4.64] ;  /* 0x00000004040e1981 */ /* 0x000ee2000c1e1b00 */
[C---:B------:R-:W-:Y:S02]  /*0100*/  LOP3.LUT P3, RZ, R0.reuse, 0x1f, RZ, 0xc0, !PT ;  /* 0x0000001f00ff7812 */ /* 0x040fe4000786c0ff */
[C---:B------:R-:W-:Y:S02]  /*0110*/  ISETP.GE.AND P4, PT, R0.reuse, 0x8, PT ;  /* 0x000000080000780c */ /* 0x040fe40003f86270 */
[----:B------:R-:W-:Y:S02]  /*0120*/  LOP3.LUT P0, RZ, R0, 0x7, RZ, 0xc0, !PT ;  /* 0x0000000700ff7812 */ /* 0x000fe4000780c0ff */
[----:B--2---:R-:W-:-:S02]  /*0130*/  SEL R16, R16, RZ, !P2 ;  /* 0x000000ff10107207 */ /* 0x004fc40005000000 */
[----:B------:R-:W-:Y:S02]  /*0140*/  SEL R19, R17, RZ, !P2 ;  /* 0x000000ff11137207 */ /* 0x000fe40005000000 */
[----:B---3--:R-:W-:Y:S01]  /*0150*/  SEL R14, R14, RZ, P1 ;  /* 0x000000ff0e0e7207 */ /* 0x008fe20000800000 */
[--C-:B------:R-:W-:Y:S01]  /*0160*/  HADD2.F32 R17, -RZ, R16.reuse.H0_H0 ;  /* 0x20000010ff117230 */ /* 0x100fe20000004100 */
[----:B------:R-:W-:Y:S01]  /*0170*/  SEL R18, R15, RZ, P1 ;  /* 0x000000ff0f127207 */ /* 0x000fe20000800000 */
[----:B------:R-:W-:Y:S02]  /*0180*/  HADD2.F32 R16, -RZ, R16.H1_H1 ;  /* 0x30000010ff107230 */ /* 0x000fe40000004100 */
[--C-:B------:R-:W-:Y:S02]  /*0190*/  HADD2.F32 R13, -RZ, R14.reuse.H1_H1 ;  /* 0x3000000eff0d7230 */ /* 0x100fe40000004100 */
[----:B------:R-:W-:Y:S02]  /*01a0*/  HADD2.F32 R14, -RZ, R14.H0_H0 ;  /* 0x2000000eff0e7230 */ /* 0x000fe40000004100 */
[--C-:B------:R-:W-:Y:S01]  /*01b0*/  HADD2.F32 R2, -RZ, R19.reuse.H0_H0 ;  /* 0x20000013ff027230 */ /* 0x100fe20000004100 */
[----:B------:R-:W-:Y:S01]  /*01c0*/  FADD R13, R13, R16 ;  /* 0x000000100d0d7221 */ /* 0x000fe20000000000 */
[----:B------:R-:W-:Y:S01]  /*01d0*/  HADD2.F32 R15, -RZ, R18.H0_H0 ;  /* 0x20000012ff0f7230 */ /* 0x000fe20000004100 */
[----:B------:R-:W-:Y:S01]  /*01e0*/  FADD R14, R14, R17 ;  /* 0x000000110e0e7221 */ /* 0x000fe20000000000 */
[----:B------:R-:W-:-:S02]  /*01f0*/  HADD2.F32 R5, -RZ, R19.H1_H1 ;  /* 0x30000013ff057230 */ /* 0x000fc40000004100 */
[----:B------:R-:W-:Y:S01]  /*0200*/  HADD2.F32 R16, -RZ, R18.H1_H1 ;  /* 0x30000012ff107230 */ /* 0x000fe20000004100 */
[----:B------:R-:W-:Y:S01]  /*0210*/  FADD R15, R15, R2 ;  /* 0x000000020f0f7221 */ /* 0x000fe20000000000 */
[----:B------:R-:W-:-:S03]  /*0220*/  FADD R2, R13, R14 ;  /* 0x0000000e0d027221 */ /* 0x000fc60000000000 */
[----:B------:R-:W-:Y:S01]  /*0230*/  FADD R16, R16, R5 ;  /* 0x0000000510107221 */ /* 0x000fe20000000000 */
[----:B------:R-:W-:-:S04]  /*0240*/  FADD R5, R15, R2 ;  /* 0x000000020f057221 */ /* 0x000fc80000000000 */
[----:B------:R-:W-:-:S05]  /*0250*/  FADD R5, R16, R5 ;  /* 0x0000000510057221 */ /* 0x000fca0000000000 */
[----:B------:R-:W-:-:S05]  /*0260*/  FSEL R4, R5, RZ, P1 ;  /* 0x000000ff05047208 */ /* 0x000fca0000800000 */
[----:B------:R-:W0:Y:S02]  /*0270*/  SHFL.BFLY PT, R5, R4, 0x10, 0x1f ;  /* 0x0e001f0004057f89 */ /* 0x000e2400000e0000 */
[----:B0-----:R-:W-:-:S05]  /*0280*/  FADD R6, R4, R5 ;  /* 0x0000000504067221 */ /* 0x001fca0000000000 */
[----:B------:R-:W0:Y:S02]  /*0290*/  SHFL.BFLY PT, R5, R6, 0x8, 0x1f ;  /* 0x0d001f0006057f89 */ /* 0x000e2400000e0000 */
[----:B0-----:R-:W-:-:S05]  /*02a0*/  FADD R7, R6, R5 ;  /* 0x0000000506077221 */ /* 0x001fca0000000000 */
[----:B------:R-:W0:Y:S02]  /*02b0*/  SHFL.BFLY PT, R2, R7, 0x4, 0x1f ;  /* 0x0c801f0007027f89 */ /* 0x000e2400000e0000 */
[----:B0-----:R-:W-:Y:S01]  /*02c0*/  FADD R18, R7, R2 ;  /* 0x0000000207127221 */ /* 0x001fe20000000000 */
[----:B------:R-:W-:Y:S01]  /*02d0*/  IMAD.HI R2, R3, 0x2e8ba2e9, RZ ;  /* 0x2e8ba2e903027827 */ /* 0x000fe200078e02ff */
[----:B------:R-:W-:-:S03]  /*02e0*/  CS2R R6, SRZ ;  /* 0x0000000000067805 */ /* 0x000fc6000001ff00 */
[----:B------:R-:W0:Y:S02]  /*02f0*/  SHFL.BFLY PT, R5, R18, 0x2, 0x1f ;  /* 0x0c401f0012057f89 */ /* 0x000e2400000e0000 */
[----:B0-----:R-:W-:Y:S01]  /*0300*/  FADD R19, R18, R5 ;  /* 0x0000000512137221 */ /* 0x001fe20000000000 */
[----:B------:R-:W-:Y:S02]  /*0310*/  SHF.R.U32.HI R5, RZ, 0x1f, R2 ;  /* 0x0000001fff057819 */ /* 0x000fe40000011602 */
[----:B------:R-:W-:Y:S02]  /*0320*/  SHF.R.U32.HI R18, RZ, 0x3, R0 ;  /* 0x00000003ff127819 */ /* 0x000fe40000011600 */
[----:B------:R-:W0:Y:S01]  /*0330*/  SHFL.BFLY PT, R20, R19, 0x1, 0x1f ;  /* 0x0c201f0013147f89 */ /* 0x000e2200000e0000 */
[----:B------:R-:W-:-:S05]  /*0340*/  LEA.HI.SX32 R4, R2, R5, 0x1e ;  /* 0x0000000502047211 */ /* 0x000fca00078ff2ff */
[----:B------:R-:W-:Y:S02]  /*0350*/  IMAD R17, R4, -0x16, R3 ;  /* 0xffffffea04117824 */ /* 0x000fe400078e0203 */
[----:B------:R-:W-:Y:S01]  /*0360*/  CS2R R2, SRZ ;  /* 0x0000000000027805 */ /* 0x000fe2000001ff00 */
[----:B------:R-:W-:Y:S01]  /*0370*/  CS2R R4, SRZ ;  /* 0x0000000000047805 */ /* 0x000fe2000001ff00 */
[----:B------:R-:W-:Y:S01]  /*0380*/  IMAD R22, R17, 0x280, R12 ;  /* 0x0000028011167824 */ /* 0x000fe200078e020c */
[----:B------:R-:W-:-:S03]  /*0390*/  LOP3.LUT R17, R18, 0x1c, RZ, 0xc0, !PT ;  /* 0x0000001c12117812 */ /* 0x000fc600078ec0ff */
[----:B------:R-:W-:-:S05]  /*03a0*/  IMAD.WIDE R22, R22, R9, c[0x0][0x180] ;  /* 0x0000600016167625 */ /* 0x000fca00078e0209 */
[----:B------:R-:W2:Y:S01]  /*03b0*/  @P1 LDG.E.EL.64 R4, [R22.64] ;  /* 0x0000000416041981 */ /* 0x000ea2000c2e1b00 */
[----:B0-----:R-:W-:Y:S01]  /*03c0*/  FADD R26, R19, R20 ;  /* 0x00000014131a7221 */ /* 0x001fe20000000000 */
[----:B------:R-:W-:-:S04]  /*03d0*/  IMAD.WIDE.U32 R18, R12, R9, c[0x0][0x170] ;  /* 0x00005c000c127625 */ /* 0x000fc800078e0009 */
[----:B------:R-:W-:Y:S01]  /*03e0*/  IMAD.WIDE.U32 R20, R12, R9, c[0x0][0x178] ;  /* 0x00005e000c147625 */ /* 0x000fe200078e0009 */
[----:B------:R-:W-:Y:S04]  /*03f0*/  @!P3 STS [R17], R26 ;  /* 0x0000001a1100b388 */ /* 0x000fe80000000800 */
[----:B------:R0:W3:Y:S04]  /*0400*/  @!P2 LDG.E.EL.64 R2, [R18.64] ;  /* 0x000000041202a981 */ /* 0x0000e8000c2e1b00 */
[----:B------:R1:W4:Y:S04]  /*0410*/  @!P2 LDG.E.EL.64 R6, [R20.64] ;  /* 0x000000041406a981 */ /* 0x000328000c2e1b00 */
[----:B------:R-:W-:Y:S06]  /*0420*/  BAR.SYNC 0x0 ;  /* 0x0000000000007b1d */ /* 0x000fec0000000000 */
[----:B------:R-:W5:Y:S04]  /*0430*/  @!P4 LDS R11, [R0.X4] ;  /* 0x00000000000bc984 */ /* 0x000f680000004800 */
[----:B-----5:R-:W5:Y:S02]  /*0440*/  SHFL.BFLY PT, R12, R11, 0x4, 0x1f ;  /* 0x0c801f000b0c7f89 */ /* 0x020f6400000e0000 */
[----:B-----5:R-:W-:-:S05]  /*0450*/  FADD R12, R11, R12 ;  /* 0x0000000c0b0c7221 */ /* 0x020fca0000000000 */
[----:B------:R-:W5:Y:S01]  /*0460*/  SHFL.BFLY PT, R25, R12, 0x2, 0x1f ;  /* 0x0c401f000c197f89 */ /* 0x000f6200000e0000 */
[----:B------:R-:W-:Y:S01]  /*0470*/  ISETP.LT.AND P0, PT, R0, 0x8, !P0 ;  /* 0x000000080000780c */ /* 0x000fe20004701270 */
[----:B-----5:R-:W-:-:S05]  /*0480*/  FADD R25, R12, R25 ;  /* 0x000000190c197221 */ /* 0x020fca0000000000 */
[----:B------:R-:W0:Y:S02]  /*0490*/  SHFL.BFLY PT, R24, R25, 0x1, 0x1f ;  /* 0x0c201f0019187f89 */ /* 0x000e2400000e0000 */
[----:B0-----:R-:W-:-:S05]  /*04a0*/  FADD R19, R25, R24 ;  /* 0x0000001819137221 */ /* 0x001fca0000000000 */
[----:B------:R-:W-:Y:S04]  /*04b0*/  @P0 STS [R0.X4], R19 ;  /* 0x0000001300000388 */ /* 0x000fe80000004800 */
[----:B------:R-:W-:Y:S06]  /*04c0*/  BAR.SYNC 0x0 ;  /* 0x0000000000007b1d */ /* 0x000fec0000000000 */
[----:B------:R-:W0:Y:S02]  /*04d0*/  LDS R18, [RZ] ;  /* 0x00000000ff127984 */ /* 0x000e240000000800 */
[----:B0-----:R-:W-:-:S04]  /*04e0*/  FADD R18, RZ, R18 ;  /* 0x00000012ff127221 */ /* 0x001fc80000000000 */
[C---:B------:R-:W-:Y:S01]  /*04f0*/  FFMA R13, R18.reuse, -0.0015625000232830643654, R13 ;  /* 0xbacccccd120d7823 */ /* 0x040fe2000000000d */
[----:B------:R-:W-:-:S03]  /*0500*/  FFMA R14, R18, -0.0015625000232830643654, R14 ;  /* 0xbacccccd120e7823 */ /* 0x000fc6000000000e */
[----:B------:R-:W-:Y:S01]  /*0510*/  FMUL R11, R13, R13 ;  /* 0x0000000d0d0b7220 */ /* 0x000fe20000400000 */
[----:B------:R-:W-:-:S03]  /*0520*/  FFMA R15, R18, -0.0015625000232830643654, R15 ;  /* 0xbacccccd120f7823 */ /* 0x000fc6000000000f */
[----:B------:R-:W-:Y:S01]  /*0530*/  FFMA R12, R14, R14, R11 ;  /* 0x0000000e0e0c7223 */ /* 0x000fe2000000000b */
[----:B------:R-:W-:-:S03]  /*0540*/  FFMA R16, R18, -0.0015625000232830643654, R16 ;  /* 0xbacccccd12107823 */ /* 0x000fc60000000010 */
[----:B------:R-:W-:-:S04]  /*0550*/  FFMA R11, R15, R15, R12 ;  /* 0x0000000f0f0b7223 */ /* 0x000fc8000000000c */
[----:B------:R-:W-:-:S05]  /*0560*/  FFMA R11, R16, R16, R11 ;  /* 0x00000010100b7223 */ /* 0x000fca000000000b */
[----:B------:R-:W-:-:S05]  /*0570*/  FSEL R11, R11, RZ, P1 ;  /* 0x000000ff0b0b7208 */ /* 0x000fca0000800000 */
[----:B------:R-:W0:Y:S02]  /*0580*/  SHFL.BFLY PT, R12, R11, 0x10, 0x1f ;  /* 0x0e001f000b0c7f89 */ /* 0x000e2400000e0000 */
[----:B0-----:R-:W-:-:S05]  /*0590*/  FADD R12, R11, R12 ;  /* 0x0000000c0b0c7221 */ /* 0x001fca0000000000 */
[----:B------:R-:W0:Y:S02]  /*05a0*/  SHFL.BFLY PT, R19, R12, 0x8, 0x1f ;  /* 0x0d001f000c137f89 */ /* 0x000e2400000e0000 */
[----:B0-----:R-:W-:-:S05]  /*05b0*/  FADD R19, R12, R19 ;  /* 0x000000130c137221 */ /* 0x001fca0000000000 */
[----:B------:R-:W0:Y:S02]  /*05c0*/  SHFL.BFLY PT, R18, R19, 0x4, 0x1f ;  /* 0x0c801f0013127f89 */ /* 0x000e2400000e0000 */
[----:B0-----:R-:W-:-:S05]  /*05d0*/  FADD R18, R19, R18 ;  /* 0x0000001213127221 */ /* 0x001fca0000000000 */
[----:B-1----:R-:W0:Y:S02]  /*05e0*/  SHFL.BFLY PT, R21, R18, 0x2, 0x1f ;  /* 0x0c401f0012157f89 */ /* 0x002e2400000e0000 */
[----:B0-----:R-:W-:-:S05]  /*05f0*/  FADD R21, R18, R21 ;  /* 0x0000001512157221 */ /* 0x001fca0000000000 */
[----:B------:R-:W0:Y:S02]  /*0600*/  SHFL.BFLY PT, R20, R21, 0x1, 0x1f ;  /* 0x0c201f0015147f89 */ /* 0x000e2400000e0000 */
[----:B0-----:R-:W-:Y:S02]  /*0610*/  FADD R20, R21, R20 ;  /* 0x0000001415147221 */ /* 0x001fe40000000000 */
[----:B------:R-:W-:Y:S06]  /*0620*/  BAR.SYNC 0x0 ;  /* 0x0000000000007b1d */ /* 0x000fec0000000000 */
[----:B------:R-:W-:Y:S04]  /*0630*/  @!P3 STS [R17], R20 ;  /* 0x000000141100b388 */ /* 0x000fe80000000800 */
[----:B------:R-:W-:Y:S06]  /*0640*/  BAR.SYNC 0x0 ;  /* 0x0000000000007b1d */ /* 0x000fec0000000000 */
[----:B------:R-:W0:Y:S04]  /*0650*/  @!P4 LDS R8, [R0.X4] ;  /* 0x000000000008c984 */ /* 0x000e280000004800 */
[----:B0-----:R-:W0:Y:S02]  /*0660*/  SHFL.BFLY PT, R11, R8, 0x4, 0x1f ;  /* 0x0c801f00080b7f89 */ /* 0x001e2400000e0000 */
[----:B0-----:R-:W-:-:S05]  /*0670*/  FADD R11, R8, R11 ;  /* 0x0000000b080b7221 */ /* 0x001fca0000000000 */
[----:B------:R-:W0:Y:S02]  /*0680*/  SHFL.BFLY PT, R12, R11, 0x2, 0x1f ;  /* 0x0c401f000b0c7f89 */ /* 0x000e2400000e0000 */
[----:B0-----:R-:W-:-:S05]  /*0690*/  FADD R12, R11, R12 ;  /* 0x0000000c0b0c7221 */ /* 0x001fca0000000000 */
[----:B------:R-:W0:Y:S02]  /*06a0*/  SHFL.BFLY PT, R19, R12, 0x1, 0x1f ;  /* 0x0c201f000c137f89 */ /* 0x000e2400000e0000 */
[----:B0-----:R-:W-:-:S05]  /*06b0*/  FADD R19, R12, R19 ;  /* 0x000000130c137221 */ /* 0x001fca0000000000 */
[----:B------:R-:W-:Y:S04]  /*06c0*/  @P0 STS [R0.X4], R19 ;  /* 0x0000001300000388 */ /* 0x000fe80000004800 */
[----:B------:R-:W-:Y:S06]  /*06d0*/  BAR.SYNC 0x0 ;  /* 0x0000000000007b1d */ /* 0x000fec0000000000 */
[----:B------:R-:W0:Y:S01]  /*06e0*/  LDS R17, [RZ] ;  /* 0x00000000ff117984 */ /* 0x000e220000000800 */
[----:B------:R-:W-:-:S02]  /*06f0*/  MOV R18, 0x3acccccd ;  /* 0x3acccccd00127802 */ /* 0x000fc40000000f00 */
[----:B---3--:R-:W-:Y:S02]  /*0700*/  SEL R8, R2, RZ, !P2 ;  /* 0x000000ff02087207 */ /* 0x008fe40005000000 */
[----:B------:R-:W-:Y:S02]  /*0710*/  SEL R11, R3, RZ, !P2 ;  /* 0x000000ff030b7207 */ /* 0x000fe40005000000 */
[----:B----4-:R-:W-:Y:S01]  /*0720*/  SEL R12, R6, RZ, !P2 ;  /* 0x000000ff060c7207 */ /* 0x010fe20005000000 */
[--C-:B------:R-:W-:Y:S02]  /*0730*/  HADD2.F32 R2, -RZ, R8.reuse.H0_H0 ;  /* 0x20000008ff027230 */ /* 0x100fe40000004100 */
[----:B------:R-:W-:Y:S02]  /*0740*/  HADD2.F32 R6, -RZ, R8.H1_H1 ;  /* 0x30000008ff067230 */ /* 0x000fe40000004100 */
[----:B------:R-:W-:Y:S01]  /*0750*/  HADD2.F32 R0, -RZ, R12.H1_H1 ;  /* 0x3000000cff007230 */ /* 0x000fe20000004100 */
[----:B0-----:R-:W-:-:S04]  /*0760*/  FADD R17, RZ, R17 ;  /* 0x00000011ff117221 */ /* 0x001fc80000000000 */
[----:B------:R-:W-:-:S06]  /*0770*/  FFMA R17, R17, R18, 9.9999997473787516356e-06 ;  /* 0x3727c5ac11117423 */ /* 0x000fcc0000000012 */
[----:B------:R-:W0:Y:S01]  /*0780*/  MUFU.RSQ R17, R17 ;  /* 0x0000001100117308 */ /* 0x000e220000001400 */
[----:B------:R-:W-:Y:S01]  /*0790*/  SEL R18, R7, RZ, !P2 ;  /* 0x000000ff07127207 */ /* 0x000fe20005000000 */
[----:B------:R-:W-:-:S04]  /*07a0*/  HADD2.F32 R7, -RZ, R11.H0_H0 ;  /* 0x2000000bff077230 */ /* 0x000fc80000004100 */
[----:B------:R-:W-:Y:S01]  /*07b0*/  HADD2.F32 R8, -RZ, R18.H0_H0 ;  /* 0x20000012ff087230 */ /* 0x000fe20000004100 */
[----:B--2---:R-:W-:Y:S01]  /*07c0*/  SEL R4, R4, RZ, P1 ;  /* 0x000000ff04047207 */ /* 0x004fe20000800000 */
[----:B------:R-:W-:Y:S01]  /*07d0*/  HADD2.F32 R3, -RZ, R12.H0_H0 ;  /* 0x2000000cff037230 */ /* 0x000fe20000004100 */
[----:B------:R-:W-:Y:S01]  /*07e0*/  SEL R12, R5, RZ, P1 ;  /* 0x000000ff050c7207 */ /* 0x000fe20000800000 */
[-C--:B0-----:R-:W-:Y:S01]  /*07f0*/  FMUL R13, R13, R17.reuse ;  /* 0x000000110d0d7220 */ /* 0x081fe20000400000 */
[-C--:B------:R-:W-:Y:S01]  /*0800*/  FMUL R15, R15, R17.reuse ;  /* 0x000000110f0f7220 */ /* 0x080fe20000400000 */
[----:B------:R-:W-:Y:S02]  /*0810*/  FMUL R14, R14, R17 ;  /* 0x000000110e0e7220 */ /* 0x000fe40000400000 */
[----:B------:R-:W-:Y:S01]  /*0820*/  FFMA R13, R13, R6, R0 ;  /* 0x000000060d0d7223 */ /* 0x000fe20000000000 */
[----:B------:R-:W-:Y:S01]  /*0830*/  FFMA R8, R15, R7, R8 ;  /* 0x000000070f087223 */ /* 0x000fe20000000008 */
[----:B------:R-:W-:Y:S01]  /*0840*/  HADD2.F32 R6, -RZ, R11.H1_H1 ;  /* 0x3000000bff067230 */ /* 0x000fe20000004100 */
[----:B------:R-:W-:Y:S01]  /*0850*/  FMUL R16, R16, R17 ;  /* 0x0000001110107220 */ /* 0x000fe20000400000 */
[----:B------:R-:W-:Y:S01]  /*0860*/  HADD2.F32 R7, -RZ, R18.H1_H1 ;  /* 0x30000012ff077230 */ /* 0x000fe20000004100 */
[----:B------:R-:W-:Y:S01]  /*0870*/  FFMA R3, R14, R2, R3 ;  /* 0x000000020e037223 */ /* 0x000fe20000000003 */
[----:B------:R-:W-:-:S02]  /*0880*/  HADD2.F32 R2, -RZ, R4.H0_H0 ;  /* 0x20000004ff027230 */ /* 0x000fc40000004100 */
[----:B------:R-:W-:Y:S01]  /*0890*/  HADD2.F32 R0, -RZ, R4.H1_H1 ;  /* 0x30000004ff007230 */ /* 0x000fe20000004100 */
[----:B------:R-:W-:Y:S01]  /*08a0*/  FFMA R7, R16, R6, R7 ;  /* 0x0000000610077223 */ /* 0x000fe20000000007 */
[--C-:B------:R-:W-:Y:S02]  /*08b0*/  HADD2.F32 R5, -RZ, R12.reuse.H0_H0 ;  /* 0x2000000cff057230 */ /* 0x100fe40000004100 */
[----:B------:R-:W-:Y:S01]  /*08c0*/  HADD2.F32 R4, -RZ, R12.H1_H1 ;  /* 0x3000000cff047230 */ /* 0x000fe20000004100 */
[----:B------:R-:W-:Y:S01]  /*08d0*/  FADD R2, R2, R3 ;  /* 0x0000000302027221 */ /* 0x000fe20000000000 */
[----:B------:R-:W-:Y:S01]  /*08e0*/  FADD R13, R0, R13 ;  /* 0x0000000d000d7221 */ /* 0x000fe20000000000 */
[----:B------:R-:W-:Y:S02]  /*08f0*/  FADD R5, R5, R8 ;  /* 0x0000000805057221 */ /* 0x000fe40000000000 */
[----:B------:R-:W-:Y:S01]  /*0900*/  FADD R4, R4, R7 ;  /* 0x0000000704047221 */ /* 0x000fe20000000000 */
[----:B------:R-:W-:Y:S01]  /*0910*/  IMAD.WIDE R10, R10, R9, c[0x0][0x188] ;  /* 0x000062000a0a7625 */ /* 0x000fe200078e0209 */
[----:B------:R-:W-:-:S03]  /*0920*/  F2FP.F16.F32.PACK_AB R2, R13, R2 ;  /* 0x000000020d02723e */ /* 0x000fc600000000ff */
[----:B------:R-:W-:Y:S01]  /*0930*/  F2FP.F16.F32.PACK_AB R3, R4, R5 ;  /* 0x000000050403723e */ /* 0x000fe200000000ff */
[----:B------:R-:W-:Y:S06]  /*0940*/  @!P1 EXIT ;  /* 0x000000000000994d */ /* 0x000fec0003800000 */
[----:B------:R-:W-:Y:S01]  /*0950*/  STG.E.64 [R10.64], R2 ;  /* 0x000000020a007986 */ /* 0x000fe2000c101b04 */
[----:B------:R-:W-:Y:S05]  /*0960*/  EXIT ;  /* 0x000000000000794d */ /* 0x000fea0003800000 */
.L_x_0:
[----:B------:R-:W-:-:S00]  /*0970*/  BRA `(.L_x_0) ;  /* 0xfffffff000007947 */ /* 0x000fc0000383ffff */
[----:B------:R-:W-:-:S00]  /*0980*/  NOP ;  /* 0x0000000000007918 */ /* 0x000fc00000000000 */
[----:B------:R-:W-:-:S00]  /*0990*/  NOP ;  /* 0x0000000000007918 */ /* 0x000fc00000000000 */
[----:B------:R-:W-:-:S00]  /*09a0*/  NOP ;  /* 0x0000000000007918 */ /* 0x000fc00000000000 */
[----:B------:R-:W-:-:S00]  /*09b0*/  NOP ;  /* 0x0000000000007918 */ /* 0x000fc00000000000 */
[----:B------:R-:W-:-:S00]  /*09c0*/  NOP ;  /* 0x0000000000007918 */ /* 0x000fc00000000000 */
[----:B------:R-:W-:-:S00]  /*09d0*/  NOP ;  /* 0x0000000000007918 */ /* 0x000fc00000000000 */
[----:B------:R-:W-:-:S00]  /*09e0*/  NOP ;  /* 0x0000000000007918 */ /* 0x000fc00000000000 */
[----:B------:R-:W-:-:S00]  /*09f0*/  NOP ;  /* 0x0000000000007918 */ /* 0x000fc00000000000 */
.L_x_1:


//--------------------- .nv.global.init           --------------------------
	.section	.nv.global.init,"aw",@progbits
.nv.global.init:
	.type		_$_str,@object
	.size		_$_str,(.L_0 - _$_str)
_$_str:
        /*0000*/ 	.byte	0x5f, 0x5f, 0x43, 0x55, 0x44, 0x41, 0x5f, 0x46, 0x54, 0x5a, 0x00
.L_0:


//--------------------- .nv.shared.triton__0d1d2d3d4d5d67de --------------------------
	.section	.nv.shared.triton__0d1d2d3d4d5d67de,"aw",@nobits
	.align	16
